//
// Generated by NVIDIA NVVM Compiler
//
// Compiler Build ID: CL-36424714
// Cuda compilation tools, release 13.0, V13.0.88
// Based on NVVM 20.0.0
//

.version 9.0
.target sm_100
.address_size 64

	// .globl	_Z9HistogramPKiPiii

.visible .entry _Z9HistogramPKiPiii(
	.param .u64 .ptr .align 1 _Z9HistogramPKiPiii_param_0,
	.param .u64 .ptr .align 1 _Z9HistogramPKiPiii_param_1,
	.param .u32 _Z9HistogramPKiPiii_param_2,
	.param .u32 _Z9HistogramPKiPiii_param_3
)
{
	.reg .pred 	%p<2>;
	.reg .b32 	%r<8>;
	.reg .b64 	%rd<9>;

	ld.param.u64 	%rd1, [_Z9HistogramPKiPiii_param_0];
	ld.param.u64 	%rd2, [_Z9HistogramPKiPiii_param_1];
	ld.param.u32 	%r2, [_Z9HistogramPKiPiii_param_2];
	mov.u32 	%r3, %ntid.x;
	mov.u32 	%r4, %ctaid.x;
	mov.u32 	%r5, %tid.x;
	mad.lo.s32 	%r1, %r3, %r4, %r5;
	setp.ge.s32 	%p1, %r1, %r2;
	@%p1 bra 	$L__BB0_2;
	cvta.to.global.u64 	%rd3, %rd1;
	cvta.to.global.u64 	%rd4, %rd2;
	mul.wide.s32 	%rd5, %r1, 4;
	add.s64 	%rd6, %rd3, %rd5;
	ld.global.u32 	%r6, [%rd6];
	mul.wide.s32 	%rd7, %r6, 4;
	add.s64 	%rd8, %rd4, %rd7;
	atom.global.add.u32 	%r7, [%rd8], 1;
$L__BB0_2:
	ret;

}


// ===== COMPILED SASS (sm_100) =====

	.target	sm_100

	.elftype	@"ET_EXEC"


//--------------------- .note.nv.tkinfo           --------------------------
	.section	.note.nv.tkinfo,"",@"SHT_NOTE"
	.sectionflags	@"SHF_NOTE_NV_TKINFO"
	.tkinfo
        /*0018*/ 	.word	0x00000002
        /*0030*/ 	.string	""
        /*0030*/ 	.string	"ptxas"
        /*0030*/ 	.string	"Cuda compilation tools, release 13.0, V13.0.88"
        /*0030*/ 	.string	"Build cuda_13.0.r13.0/compiler.36424714_0"
        /*0030*/ 	.string	"-arch sm_100 -m 64 "



//--------------------- .note.nv.cuinfo           --------------------------
	.section	.note.nv.cuinfo,"",@"SHT_NOTE"
	.sectionflags	@"SHF_NOTE_NV_CUINFO"
        /*0018*/ 	.short	0x0002
        /*001a*/ 	.short	0x0064
        /*001c*/ 	.short	0x0082
	.zero		2


//--------------------- .nv.info                  --------------------------
	.section	.nv.info,"",@"SHT_CUDA_INFO"
	.align	4


	//----- nvinfo : EIATTR_REGCOUNT
	.align		4
        /*0000*/ 	.byte	0x04, 0x2f
        /*0002*/ 	.short	(.L_1 - .L_0)
	.align		4
.L_0:
        /*0004*/ 	.word	index@(_Z9HistogramPKiPiii)
        /*0008*/ 	.word	0x0000000a


	//----- nvinfo : EIATTR_FRAME_SIZE
	.align		4
.L_1:
        /*000c*/ 	.byte	0x04, 0x11
        /*000e*/ 	.short	(.L_3 - .L_2)
	.align		4
.L_2:
        /*0010*/ 	.word	index@(_Z9HistogramPKiPiii)
        /*0014*/ 	.word	0x00000000


	//----- nvinfo : EIATTR_MIN_STACK_SIZE
	.align		4
.L_3:
        /*0018*/ 	.byte	0x04, 0x12
        /*001a*/ 	.short	(.L_5 - .L_4)
	.align		4
.L_4:
        /*001c*/ 	.word	index@(_Z9HistogramPKiPiii)
        /*0020*/ 	.word	0x00000000
.L_5:


//--------------------- .nv.compat                --------------------------
	.section	.nv.compat,"",@"SHT_CUDA_COMPAT_INFO"
	.align	4
        /*0000*/ 	.byte	0x02, 0x09, 0x00, 0x00, 0x02, 0x02, 0x01, 0x00, 0x02, 0x05, 0x05, 0x00, 0x03, 0x07, 0x01, 0x01
        /*0010*/ 	.byte	0x02, 0x03, 0x00, 0x00, 0x02, 0x06, 0x01, 0x00, 0x04, 0x0b, 0x08, 0x00, 0x09, 0x00, 0x00, 0x00
        /*0020*/ 	.byte	0x00, 0x00, 0x00, 0x00


//--------------------- .nv.info._Z9HistogramPKiPiii --------------------------
	.section	.nv.info._Z9HistogramPKiPiii,"",@"SHT_CUDA_INFO"
	.sectionflags	@""
	.align	4


	//----- nvinfo : EIATTR_CUDA_API_VERSION
	.align		4
        /*0000*/ 	.byte	0x04, 0x37
        /*0002*/ 	.short	(.L_7 - .L_6)
.L_6:
        /*0004*/ 	.word	0x00000082


	//----- nvinfo : EIATTR_KPARAM_INFO
	.align		4
.L_7:
        /*0008*/ 	.byte	0x04, 0x17
        /*000a*/ 	.short	(.L_9 - .L_8)
.L_8:
        /*000c*/ 	.word	0x00000000
        /*0010*/ 	.short	0x0003
        /*0012*/ 	.short	0x0014
        /*0014*/ 	.byte	0x00, 0xf0, 0x11, 0x00


	//----- nvinfo : EIATTR_KPARAM_INFO
	.align		4
.L_9:
        /*0018*/ 	.byte	0x04, 0x17
        /*001a*/ 	.short	(.L_11 - .L_10)
.L_10:
        /*001c*/ 	.word	0x00000000
        /*0020*/ 	.short	0x0002
        /*0022*/ 	.short	0x0010
        /*0024*/ 	.byte	0x00, 0xf0, 0x11, 0x00


	//----- nvinfo : EIATTR_KPARAM_INFO
	.align		4
.L_11:
        /*0028*/ 	.byte	0x04, 0x17
        /*002a*/ 	.short	(.L_13 - .L_12)
.L_12:
        /*002c*/ 	.word	0x00000000
        /*0030*/ 	.short	0x0001
        /*0032*/ 	.short	0x0008
        /*0034*/ 	.byte	0x00, 0xf5, 0x21, 0x00


	//----- nvinfo : EIATTR_KPARAM_INFO
	.align		4
.L_13:
        /*0038*/ 	.byte	0x04, 0x17
        /*003a*/ 	.short	(.L_15 - .L_14)
.L_14:
        /*003c*/ 	.word	0x00000000
        /*0040*/ 	.short	0x0000
        /*0042*/ 	.short	0x0000
        /*0044*/ 	.byte	0x00, 0xf5, 0x21, 0x00


	//----- nvinfo : EIATTR_SPARSE_MMA_MASK
	.align		4
.L_15:
        /*0048*/ 	.byte	0x03, 0x50
        /*004a*/ 	.short	0x0000


	//----- nvinfo : EIATTR_MAXREG_COUNT
	.align		4
        /*004c*/ 	.byte	0x03, 0x1b
        /*004e*/ 	.short	0x00ff


	//----- nvinfo : EIATTR_MERCURY_ISA_VERSION
	.align		4
        /*0050*/ 	.byte	0x03, 0x5f
        /*0052*/ 	.short	0x0101


	//----- nvinfo : EIATTR_VRC_CTA_INIT_COUNT
	.align		4
        /*0054*/ 	.byte	0x02, 0x4a
	.zero		1
	.zero		1


	//----- nvinfo : EIATTR_EXIT_INSTR_OFFSETS
	.align		4
        /*0058*/ 	.byte	0x04, 0x1c
        /*005a*/ 	.short	(.L_17 - .L_16)


	//   ....[0]....
.L_16:
        /*005c*/ 	.word	0x00000070


	//   ....[1]....
        /*0060*/ 	.word	0x00000100


	//----- nvinfo : EIATTR_CBANK_PARAM_SIZE
	.align		4
.L_17:
        /*0064*/ 	.byte	0x03, 0x19
        /*0066*/ 	.short	0x0018


	//----- nvinfo : EIATTR_PARAM_CBANK
	.align		4
        /*0068*/ 	.byte	0x04, 0x0a
        /*006a*/ 	.short	(.L_19 - .L_18)
	.align		4
.L_18:
        /*006c*/ 	.word	index@(.nv.constant0._Z9HistogramPKiPiii)
        /*0070*/ 	.short	0x0380
        /*0072*/ 	.short	0x0018


	//----- nvinfo : EIATTR_SW_WAR
	.align		4
.L_19:
        /*0074*/ 	.byte	0x04, 0x36
        /*0076*/ 	.short	(.L_21 - .L_20)
.L_20:
        /*0078*/ 	.word	0x00000008
.L_21:


//--------------------- .nv.callgraph             --------------------------
	.section	.nv.callgraph,"",@"SHT_CUDA_CALLGRAPH"
	.align	4
	.sectionentsize	8
	.align		4
        /*0000*/ 	.word	0x00000000
	.align		4
        /*0004*/ 	.word	0xffffffff
	.align		4
        /*0008*/ 	.word	0x00000000
	.align		4
        /*000c*/ 	.word	0xfffffffe
	.align		4
        /*0010*/ 	.word	0x00000000
	.align		4
        /*0014*/ 	.word	0xfffffffd
	.align		4
        /*0018*/ 	.word	0x00000000
	.align		4
        /*001c*/ 	.word	0xfffffffc


//--------------------- .text._Z9HistogramPKiPiii --------------------------
	.section	.text._Z9HistogramPKiPiii,"ax",@progbits
	.align	128
        .global         _Z9HistogramPKiPiii
        .type           _Z9HistogramPKiPiii,@function
        .size           _Z9HistogramPKiPiii,(.L_x_1 - _Z9HistogramPKiPiii)
        .other          _Z9HistogramPKiPiii,@"STO_CUDA_ENTRY STV_DEFAULT"
_Z9HistogramPKiPiii:
.text._Z9HistogramPKiPiii:
[----:B------:R-:W-:Y:S01]  /*0000*/  LDC R1, c[0x0][0x37c] ;  /* 0x0000df00ff017b82 */ /* 0x000fe20000000800 */
[----:B------:R-:W0:Y:S01]  /*0010*/  S2R R5, SR_CTAID.X ;  /* 0x0000000000057919 */ /* 0x000e220000002500 */
[----:B------:R-:W0:Y:S01]  /*0020*/  LDCU UR4, c[0x0][0x360] ;  /* 0x00006c00ff0477ac */ /* 0x000e220008000800 */
[----:B------:R-:W0:Y:S01]  /*0030*/  S2R R0, SR_TID.X ;  /* 0x0000000000007919 */ /* 0x000e220000002100 */
[----:B------:R-:W1:Y:S01]  /*0040*/  LDCU UR5, c[0x0][0x390] ;  /* 0x00007200ff0577ac */ /* 0x000e620008000800 */
[----:B0-----:R-:W-:-:S05]  /*0050*/  IMAD R5, R5, UR4, R0 ;  /* 0x0000000405057c24 */ /* 0x001fca000f8e0200 */
[----:B-1----:R-:W-:-:S13]  /*0060*/  ISETP.GE.AND P0, PT, R5, UR5, PT ;  /* 0x0000000505007c0c */ /* 0x002fda000bf06270 */
[----:B------:R-:W-:Y:S05]  /*0070*/  @P0 EXIT ;  /* 0x000000000000094d */ /* 0x000fea0003800000 */
[----:B------:R-:W0:Y:S01]  /*0080*/  LDC.64 R2, c[0x0][0x380] ;  /* 0x0000e000ff027b82 */ /* 0x000e220000000a00 */
[----:B------:R-:W1:Y:S01]  /*0090*/  LDCU.64 UR4, c[0x0][0x358] ;  /* 0x00006b00ff0477ac */ /* 0x000e620008000a00 */
[----:B0-----:R-:W-:-:S06]  /*00a0*/  IMAD.WIDE R2, R5, 0x4, R2 ;  /* 0x0000000405027825 */ /* 0x001fcc00078e0202 */
[----:B------:R-:W0:Y:S01]  /*00b0*/  LDC.64 R4, c[0x0][0x388] ;  /* 0x0000e200ff047b82 */ /* 0x000e220000000a00 */
[----:B-1----:R-:W0:Y:S01]  /*00c0*/  LDG.E R3, desc[UR4][R2.64] ;  /* 0x0000000402037981 */ /* 0x002e22000c1e1900 */
[----:B------:R-:W-:Y:S02]  /*00d0*/  HFMA2 R7, -RZ, RZ, 0, 5.9604644775390625e-08 ;  /* 0x00000001ff077431 */ /* 0x000fe400000001ff */
[----:B0-----:R-:W-:-:S05]  /*00e0*/  IMAD.WIDE R4, R3, 0x4, R4 ;  /* 0x0000000403047825 */ /* 0x001fca00078e0204 */
[----:B------:R-:W-:Y:S01]  /*00f0*/  REDG.E.ADD.STRONG.GPU desc[UR4][R4.64], R7 ;  /* 0x000000070400798e */ /* 0x000fe2000c12e104 */
[----:B------:R-:W-:Y:S05]  /*0100*/  EXIT ;  /* 0x000000000000794d */ /* 0x000fea0003800000 */
.L_x_0:
[----:B------:R-:W-:-:S00]  /*0110*/  BRA `(.L_x_0) ;  /* 0xfffffffc00fc7947 */ /* 0x000fc0000383ffff */
[----:B------:R-:W-:-:S00]  /*0120*/  NOP ;  /* 0x0000000000007918 */ /* 0x000fc00000000000 */
        /* <DEDUP_REMOVED lines=13> */
.L_x_1:


//--------------------- .nv.shared.reserved.0     --------------------------
	.section	.nv.shared.reserved.0,"aw",@nobits
	.weak		__nv_reservedSMEM_offset_0_alias
	.size		__nv_reservedSMEM_offset_0_alias, 0, 64
	.other		__nv_reservedSMEM_offset_0_alias,@"STO_CUDA_RESERVED_SHARED STV_DEFAULT"
__nv_reservedSMEM_offset_0_alias:
	.zero		0
	.zero		64


//--------------------- .nv.constant0._Z9HistogramPKiPiii --------------------------
	.section	.nv.constant0._Z9HistogramPKiPiii,"a",@progbits
	.sectionflags	@""
	.align	4
.nv.constant0._Z9HistogramPKiPiii:
	.zero		920


//--------------------- SYMBOLS --------------------------

	.type		.nv.reservedSmem.offset0,@object
	.size		.nv.reservedSmem.offset0,0x4
